//
// Generated by NVIDIA NVVM Compiler
//
// Compiler Build ID: CL-36424714
// Cuda compilation tools, release 13.0, V13.0.88
// Based on NVVM 20.0.0
//

.version 9.0
.target sm_100
.address_size 64

	// .globl	_Z4demov
.extern .func  (.param .b32 func_retval0) vprintf
(
	.param .b64 vprintf_param_0,
	.param .b64 vprintf_param_1
)
;
.global .align 1 .b8 _ZN34_INTERNAL_9f75ef28_4_k_cu_7c352de64cuda3std3__45__cpo5beginE[1];
.global .align 1 .b8 _ZN34_INTERNAL_9f75ef28_4_k_cu_7c352de64cuda3std3__45__cpo3endE[1];
.global .align 1 .b8 _ZN34_INTERNAL_9f75ef28_4_k_cu_7c352de64cuda3std3__45__cpo6cbeginE[1];
.global .align 1 .b8 _ZN34_INTERNAL_9f75ef28_4_k_cu_7c352de64cuda3std3__45__cpo4cendE[1];
.global .align 1 .b8 _ZN34_INTERNAL_9f75ef28_4_k_cu_7c352de64cuda3std3__45__cpo6rbeginE[1];
.global .align 1 .b8 _ZN34_INTERNAL_9f75ef28_4_k_cu_7c352de64cuda3std3__45__cpo4rendE[1];
.global .align 1 .b8 _ZN34_INTERNAL_9f75ef28_4_k_cu_7c352de64cuda3std3__45__cpo7crbeginE[1];
.global .align 1 .b8 _ZN34_INTERNAL_9f75ef28_4_k_cu_7c352de64cuda3std3__45__cpo5crendE[1];
.global .align 1 .b8 _ZN34_INTERNAL_9f75ef28_4_k_cu_7c352de64cuda3std3__436_GLOBAL__N__9f75ef28_4_k_cu_7c352de66ignoreE[1];
.global .align 1 .b8 _ZN34_INTERNAL_9f75ef28_4_k_cu_7c352de64cuda3std3__419piecewise_constructE[1];
.global .align 1 .b8 _ZN34_INTERNAL_9f75ef28_4_k_cu_7c352de64cuda3std3__48in_placeE[1];
.global .align 1 .b8 _ZN34_INTERNAL_9f75ef28_4_k_cu_7c352de64cuda3std3__420unreachable_sentinelE[1];
.global .align 1 .b8 _ZN34_INTERNAL_9f75ef28_4_k_cu_7c352de64cuda3std6ranges3__45__cpo4swapE[1];
.global .align 1 .b8 _ZN34_INTERNAL_9f75ef28_4_k_cu_7c352de64cuda3std6ranges3__45__cpo9iter_moveE[1];
.global .align 1 .b8 _ZN34_INTERNAL_9f75ef28_4_k_cu_7c352de64cuda3std6ranges3__45__cpo5beginE[1];
.global .align 1 .b8 _ZN34_INTERNAL_9f75ef28_4_k_cu_7c352de64cuda3std6ranges3__45__cpo3endE[1];
.global .align 1 .b8 _ZN34_INTERNAL_9f75ef28_4_k_cu_7c352de64cuda3std6ranges3__45__cpo6cbeginE[1];
.global .align 1 .b8 _ZN34_INTERNAL_9f75ef28_4_k_cu_7c352de64cuda3std6ranges3__45__cpo4cendE[1];
.global .align 1 .b8 _ZN34_INTERNAL_9f75ef28_4_k_cu_7c352de64cuda3std6ranges3__45__cpo7advanceE[1];
.global .align 1 .b8 _ZN34_INTERNAL_9f75ef28_4_k_cu_7c352de64cuda3std6ranges3__45__cpo9iter_swapE[1];
.global .align 1 .b8 _ZN34_INTERNAL_9f75ef28_4_k_cu_7c352de64cuda3std6ranges3__45__cpo4nextE[1];
.global .align 1 .b8 _ZN34_INTERNAL_9f75ef28_4_k_cu_7c352de64cuda3std6ranges3__45__cpo4prevE[1];
.global .align 1 .b8 _ZN34_INTERNAL_9f75ef28_4_k_cu_7c352de64cuda3std6ranges3__45__cpo4dataE[1];
.global .align 1 .b8 _ZN34_INTERNAL_9f75ef28_4_k_cu_7c352de64cuda3std6ranges3__45__cpo5cdataE[1];
.global .align 1 .b8 _ZN34_INTERNAL_9f75ef28_4_k_cu_7c352de64cuda3std6ranges3__45__cpo4sizeE[1];
.global .align 1 .b8 _ZN34_INTERNAL_9f75ef28_4_k_cu_7c352de64cuda3std6ranges3__45__cpo5ssizeE[1];
.global .align 1 .b8 _ZN34_INTERNAL_9f75ef28_4_k_cu_7c352de64cuda3std6ranges3__45__cpo8distanceE[1];
.global .align 1 .b8 _ZN34_INTERNAL_9f75ef28_4_k_cu_7c352de66thrust24THRUST_300001_SM_1000_NS6system6detail10sequential3seqE[1];
.global .align 1 .b8 $str[33] = {116, 104, 114, 117, 115, 116, 58, 32, 37, 102, 44, 37, 102, 44, 32, 99, 117, 67, 111, 109, 112, 108, 101, 120, 58, 32, 37, 102, 44, 37, 102, 10};

.visible .entry _Z4demov()
{
	.local .align 16 .b8 	__local_depot0[32];
	.reg .b64 	%SP;
	.reg .b64 	%SPL;
	.reg .b32 	%r<5>;
	.reg .b32 	%f<30>;
	.reg .b64 	%rd<5>;
	.reg .b64 	%fd<5>;

	mov.u64 	%SPL, __local_depot0;
	cvta.local.u64 	%SP, %SPL;
	mov.f32 	%f1, 0f3F017731;
	cvt.sat.f32.f32 	%f2, %f1;
	mov.f32 	%f3, 0f4B400001;
	mov.f32 	%f4, 0f437C0000;
	fma.rm.f32 	%f5, %f2, %f4, %f3;
	add.f32 	%f6, %f5, 0fCB40007F;
	mov.f32 	%f7, 0f3FB8AA3B;
	sub.f32 	%f8, %f7, %f6;
	add.f32 	%f9, %f8, 0f32A57060;
	mov.b32 	%r1, %f5;
	shl.b32 	%r2, %r1, 23;
	mov.b32 	%f10, %r2;
	ex2.approx.ftz.f32 	%f11, %f9;
	mul.f32 	%f12, %f11, %f10;
	mov.f32 	%f13, 0fBF121FB5;
	mul.rn.f32 	%f14, %f13, %f13;
	fma.rn.f32 	%f15, %f14, 0fBF121FB5, 0f00000000;
	fma.rn.f32 	%f16, %f14, 0fB94D4153, 0f3C0885E4;
	fma.rn.f32 	%f17, %f16, %f14, 0fBE2AAAA8;
	fma.rn.f32 	%f18, %f17, %f15, 0fBF121FB5;
	mov.f32 	%f19, 0f00000000;
	sub.f32 	%f20, %f19, %f18;
	mul.f32 	%f21, %f20, %f12;
	add.f32 	%f22, %f14, 0f00000000;
	fma.rn.f32 	%f23, %f14, 0f37CBAC00, 0fBAB607ED;
	fma.rn.f32 	%f24, %f23, %f14, 0f3D2AAABB;
	fma.rn.f32 	%f25, %f24, %f14, 0fBEFFFFFF;
	fma.rn.f32 	%f26, %f25, %f22, 0f3F800000;
	mul.f32 	%f27, %f26, %f12;
	mul.f32 	%f28, %f12, 0f3F0A5140;
	mul.f32 	%f29, %f12, 0f3F576AA5;
	cvt.f64.f32 	%fd1, %f27;
	cvt.f64.f32 	%fd2, %f21;
	cvt.f64.f32 	%fd3, %f28;
	add.u64 	%rd1, %SP, 0;
	add.u64 	%rd2, %SPL, 0;
	cvt.f64.f32 	%fd4, %f29;
	st.local.v2.f64 	[%rd2], {%fd2, %fd1};
	st.local.v2.f64 	[%rd2+16], {%fd3, %fd4};
	mov.u64 	%rd3, $str;
	cvta.global.u64 	%rd4, %rd3;
	{ // callseq 0, 0
	.param .b64 param0;
	st.param.b64 	[param0], %rd4;
	.param .b64 param1;
	st.param.b64 	[param1], %rd1;
	.param .b32 retval0;
	call.uni (retval0), 
	vprintf, 
	(
	param0, 
	param1
	);
	ld.param.b32 	%r3, [retval0];
	} // callseq 0
	ret;

}


// ===== COMPILED SASS (sm_100) =====

	.target	sm_100

	.elftype	@"ET_EXEC"


//--------------------- .note.nv.tkinfo           --------------------------
	.section	.note.nv.tkinfo,"",@"SHT_NOTE"
	.sectionflags	@"SHF_NOTE_NV_TKINFO"
	.tkinfo
        /*0018*/ 	.word	0x00000002
        /*0030*/ 	.string	""
        /*0030*/ 	.string	"ptxas"
        /*0030*/ 	.string	"Cuda compilation tools, release 13.0, V13.0.88"
        /*0030*/ 	.string	"Build cuda_13.0.r13.0/compiler.36424714_0"
        /*0030*/ 	.string	"-arch sm_100 -m 64 "



//--------------------- .note.nv.cuinfo           --------------------------
	.section	.note.nv.cuinfo,"",@"SHT_NOTE"
	.sectionflags	@"SHF_NOTE_NV_CUINFO"
        /*0018*/ 	.short	0x0002
        /*001a*/ 	.short	0x0064
        /*001c*/ 	.short	0x0082
	.zero		2


//--------------------- .nv.info                  --------------------------
	.section	.nv.info,"",@"SHT_CUDA_INFO"
	.align	4


	//----- nvinfo : EIATTR_REGCOUNT
	.align		4
        /*0000*/ 	.byte	0x04, 0x2f
        /*0002*/ 	.short	(.L_30 - .L_29)
	.align		4
.L_29:
        /*0004*/ 	.word	index@(_Z4demov)
        /*0008*/ 	.word	0x00000018


	//----- nvinfo : EIATTR_FRAME_SIZE
	.align		4
.L_30:
        /*000c*/ 	.byte	0x04, 0x11
        /*000e*/ 	.short	(.L_32 - .L_31)
	.align		4
.L_31:
        /*0010*/ 	.word	index@(_Z4demov)
        /*0014*/ 	.word	0x00000020


	//----- nvinfo : EIATTR_MIN_STACK_SIZE
	.align		4
.L_32:
        /*0018*/ 	.byte	0x04, 0x12
        /*001a*/ 	.short	(.L_34 - .L_33)
	.align		4
.L_33:
        /*001c*/ 	.word	index@(_Z4demov)
        /*0020*/ 	.word	0x00000020
.L_34:


//--------------------- .nv.compat                --------------------------
	.section	.nv.compat,"",@"SHT_CUDA_COMPAT_INFO"
	.align	4
        /*0000*/ 	.byte	0x02, 0x09, 0x00, 0x00, 0x02, 0x02, 0x01, 0x00, 0x02, 0x05, 0x05, 0x00, 0x03, 0x07, 0x01, 0x01
        /*0010*/ 	.byte	0x02, 0x03, 0x00, 0x00, 0x02, 0x06, 0x01, 0x00, 0x04, 0x0b, 0x08, 0x00, 0x09, 0x00, 0x00, 0x00
        /*0020*/ 	.byte	0x00, 0x00, 0x00, 0x00


//--------------------- .nv.info._Z4demov         --------------------------
	.section	.nv.info._Z4demov,"",@"SHT_CUDA_INFO"
	.sectionflags	@""
	.align	4


	//----- nvinfo : EIATTR_CUDA_API_VERSION
	.align		4
        /*0000*/ 	.byte	0x04, 0x37
        /*0002*/ 	.short	(.L_36 - .L_35)
.L_35:
        /*0004*/ 	.word	0x00000082


	//----- nvinfo : EIATTR_SPARSE_MMA_MASK
	.align		4
.L_36:
        /*0008*/ 	.byte	0x03, 0x50
        /*000a*/ 	.short	0x0000


	//----- nvinfo : EIATTR_MAXREG_COUNT
	.align		4
        /*000c*/ 	.byte	0x03, 0x1b
        /*000e*/ 	.short	0x00ff


	//----- nvinfo : EIATTR_EXTERNS
	.align		4
        /*0010*/ 	.byte	0x04, 0x0f
        /*0012*/ 	.short	(.L_38 - .L_37)


	//   ....[0]....
	.align		4
.L_37:
        /*0014*/ 	.word	index@(vprintf)


	//----- nvinfo : EIATTR_MERCURY_ISA_VERSION
	.align		4
.L_38:
        /*0018*/ 	.byte	0x03, 0x5f
        /*001a*/ 	.short	0x0101


	//----- nvinfo : EIATTR_VRC_CTA_INIT_COUNT
	.align		4
        /*001c*/ 	.byte	0x02, 0x4a
	.zero		1
	.zero		1


	//----- nvinfo : EIATTR_SYSCALL_OFFSETS
	.align		4
        /*0020*/ 	.byte	0x04, 0x46
        /*0022*/ 	.short	(.L_40 - .L_39)


	//   ....[0]....
.L_39:
        /*0024*/ 	.word	0x000002b0


	//----- nvinfo : EIATTR_EXIT_INSTR_OFFSETS
	.align		4
.L_40:
        /*0028*/ 	.byte	0x04, 0x1c
        /*002a*/ 	.short	(.L_42 - .L_41)


	//   ....[0]....
.L_41:
        /*002c*/ 	.word	0x000002c0


	//----- nvinfo : EIATTR_SW_WAR
	.align		4
.L_42:
        /*0030*/ 	.byte	0x04, 0x36
        /*0032*/ 	.short	(.L_44 - .L_43)
.L_43:
        /*0034*/ 	.word	0x00000008
.L_44:


//--------------------- .nv.callgraph             --------------------------
	.section	.nv.callgraph,"",@"SHT_CUDA_CALLGRAPH"
	.align	4
	.sectionentsize	8
	.align		4
        /*0000*/ 	.word	0x00000000
	.align		4
        /*0004*/ 	.word	0xffffffff
	.align		4
        /*0008*/ 	.word	index@(_Z4demov)
	.align		4
        /*000c*/ 	.word	index@(vprintf)
	.align		4
        /*0010*/ 	.word	0x00000000
	.align		4
        /*0014*/ 	.word	0xfffffffe
	.align		4
        /*0018*/ 	.word	0x00000000
	.align		4
        /*001c*/ 	.word	0xfffffffd
	.align		4
        /*0020*/ 	.word	0x00000000
	.align		4
        /*0024*/ 	.word	0xfffffffc


//--------------------- .nv.constant4             --------------------------
	.section	.nv.constant4,"a",@progbits
	.align	8
	.align		8
.nv.constant4:
        /*0000*/ 	.dword	vprintf
	.align		8
        /*0008*/ 	.dword	_ZN34_INTERNAL_9f75ef28_4_k_cu_7c352de64cuda3std3__45__cpo5beginE
	.align		8
        /*0010*/ 	.dword	_ZN34_INTERNAL_9f75ef28_4_k_cu_7c352de64cuda3std3__45__cpo3endE
	.align		8
        /*0018*/ 	.dword	_ZN34_INTERNAL_9f75ef28_4_k_cu_7c352de64cuda3std3__45__cpo6cbeginE
	.align		8
        /*0020*/ 	.dword	_ZN34_INTERNAL_9f75ef28_4_k_cu_7c352de64cuda3std3__45__cpo4cendE
	.align		8
        /*0028*/ 	.dword	_ZN34_INTERNAL_9f75ef28_4_k_cu_7c352de64cuda3std3__45__cpo6rbeginE
	.align		8
        /*0030*/ 	.dword	_ZN34_INTERNAL_9f75ef28_4_k_cu_7c352de64cuda3std3__45__cpo4rendE
	.align		8
        /*0038*/ 	.dword	_ZN34_INTERNAL_9f75ef28_4_k_cu_7c352de64cuda3std3__45__cpo7crbeginE
	.align		8
        /*0040*/ 	.dword	_ZN34_INTERNAL_9f75ef28_4_k_cu_7c352de64cuda3std3__45__cpo5crendE
	.align		8
        /*0048*/ 	.dword	_ZN34_INTERNAL_9f75ef28_4_k_cu_7c352de64cuda3std3__436_GLOBAL__N__9f75ef28_4_k_cu_7c352de66ignoreE
	.align		8
        /*0050*/ 	.dword	_ZN34_INTERNAL_9f75ef28_4_k_cu_7c352de64cuda3std3__419piecewise_constructE
	.align		8
        /*0058*/ 	.dword	_ZN34_INTERNAL_9f75ef28_4_k_cu_7c352de64cuda3std3__48in_placeE
	.align		8
        /*0060*/ 	.dword	_ZN34_INTERNAL_9f75ef28_4_k_cu_7c352de64cuda3std3__420unreachable_sentinelE
	.align		8
        /*0068*/ 	.dword	_ZN34_INTERNAL_9f75ef28_4_k_cu_7c352de64cuda3std6ranges3__45__cpo4swapE
	.align		8
        /*0070*/ 	.dword	_ZN34_INTERNAL_9f75ef28_4_k_cu_7c352de64cuda3std6ranges3__45__cpo9iter_moveE
	.align		8
        /*0078*/ 	.dword	_ZN34_INTERNAL_9f75ef28_4_k_cu_7c352de64cuda3std6ranges3__45__cpo5beginE
	.align		8
        /*0080*/ 	.dword	_ZN34_INTERNAL_9f75ef28_4_k_cu_7c352de64cuda3std6ranges3__45__cpo3endE
	.align		8
        /*0088*/ 	.dword	_ZN34_INTERNAL_9f75ef28_4_k_cu_7c352de64cuda3std6ranges3__45__cpo6cbeginE
	.align		8
        /*0090*/ 	.dword	_ZN34_INTERNAL_9f75ef28_4_k_cu_7c352de64cuda3std6ranges3__45__cpo4cendE
	.align		8
        /*0098*/ 	.dword	_ZN34_INTERNAL_9f75ef28_4_k_cu_7c352de64cuda3std6ranges3__45__cpo7advanceE
	.align		8
        /*00a0*/ 	.dword	_ZN34_INTERNAL_9f75ef28_4_k_cu_7c352de64cuda3std6ranges3__45__cpo9iter_swapE
	.align		8
        /*00a8*/ 	.dword	_ZN34_INTERNAL_9f75ef28_4_k_cu_7c352de64cuda3std6ranges3__45__cpo4nextE
	.align		8
        /*00b0*/ 	.dword	_ZN34_INTERNAL_9f75ef28_4_k_cu_7c352de64cuda3std6ranges3__45__cpo4prevE
	.align		8
        /*00b8*/ 	.dword	_ZN34_INTERNAL_9f75ef28_4_k_cu_7c352de64cuda3std6ranges3__45__cpo4dataE
	.align		8
        /*00c0*/ 	.dword	_ZN34_INTERNAL_9f75ef28_4_k_cu_7c352de64cuda3std6ranges3__45__cpo5cdataE
	.align		8
        /*00c8*/ 	.dword	_ZN34_INTERNAL_9f75ef28_4_k_cu_7c352de64cuda3std6ranges3__45__cpo4sizeE
	.align		8
        /*00d0*/ 	.dword	_ZN34_INTERNAL_9f75ef28_4_k_cu_7c352de64cuda3std6ranges3__45__cpo5ssizeE
	.align		8
        /*00d8*/ 	.dword	_ZN34_INTERNAL_9f75ef28_4_k_cu_7c352de64cuda3std6ranges3__45__cpo8distanceE
	.align		8
        /*00e0*/ 	.dword	_ZN34_INTERNAL_9f75ef28_4_k_cu_7c352de66thrust24THRUST_300001_SM_1000_NS6system6detail10sequential3seqE
	.align		8
        /*00e8*/ 	.dword	$str


//--------------------- .text._Z4demov            --------------------------
	.section	.text._Z4demov,"ax",@progbits
	.align	128
        .global         _Z4demov
        .type           _Z4demov,@function
        .size           _Z4demov,(.L_x_2 - _Z4demov)
        .other          _Z4demov,@"STO_CUDA_ENTRY STV_DEFAULT"
_Z4demov:
.text._Z4demov:
[----:B------:R-:W0:Y:S01]  /*0000*/  LDC R1, c[0x0][0x37c] ;  /* 0x0000df00ff017b82 */ /* 0x000e220000000800 */
[----:B------:R-:W-:Y:S01]  /*0010*/  HFMA2 R0, -RZ, RZ, 1.7509765625, 29456 ;  /* 0x3f017731ff007431 */ /* 0x000fe200000001ff */
[----:B------:R-:W-:Y:S01]  /*0020*/  MOV R3, 0x437c0000 ;  /* 0x437c000000037802 */ /* 0x000fe20000000f00 */
[----:B------:R-:W-:Y:S01]  /*0030*/  HFMA2 R7, -RZ, RZ, 1.662109375, -34.90625 ;  /* 0x3ea6d05dff077431 */ /* 0x000fe200000001ff */
[----:B------:R-:W-:Y:S01]  /*0040*/  MOV R4, 0x394d4153 ;  /* 0x394d415300047802 */ /* 0x000fe20000000f00 */
[----:B------:R-:W-:Y:S01]  /*0050*/  HFMA2 R6, -RZ, RZ, 0.487060546875, -0.0625 ;  /* 0x37cbac00ff067431 */ /* 0x000fe200000001ff */
[----:B0-----:R-:W-:Y:S01]  /*0060*/  IADD3 R1, PT, PT, R1, -0x20, RZ ;  /* 0xffffffe001017810 */ /* 0x001fe20007ffe0ff */
[----:B------:R-:W0:Y:S01]  /*0070*/  LDCU UR4, c[0x0][0x2f8] ;  /* 0x00005f00ff0477ac */ /* 0x000e220008000800 */
[----:B------:R-:W-:Y:S01]  /*0080*/  FFMA.RM R0, R0, R3, 12582913 ;  /* 0x4b40000100007423 */ /* 0x000fe20000004003 */
[----:B------:R-:W1:Y:S01]  /*0090*/  LDCU.64 UR6, c[0x4][0xe8] ;  /* 0x01001d00ff0677ac */ /* 0x000e620008000a00 */
[C---:B------:R-:W-:Y:S01]  /*00a0*/  FFMA R5, R7.reuse, -R4, 0.0083327032625675201416 ;  /* 0x3c0885e407057423 */ /* 0x040fe20000000804 */
[C---:B------:R-:W-:Y:S01]  /*00b0*/  FFMA R4, R7.reuse, -0.5707963109016418457, RZ ;  /* 0xbf121fb507047823 */ /* 0x040fe200000000ff */
[C---:B------:R-:W-:Y:S01]  /*00c0*/  FADD R2, R0.reuse, -12583039 ;  /* 0xcb40007f00027421 */ /* 0x040fe20000000000 */
[----:B------:R-:W-:Y:S01]  /*00d0*/  FFMA R6, R7, R6, -0.0013887860113754868507 ;  /* 0xbab607ed07067423 */ /* 0x000fe20000000006 */
[-C--:B------:R-:W-:Y:S01]  /*00e0*/  FFMA R5, R5, R7.reuse, -0.16666662693023681641 ;  /* 0xbe2aaaa805057423 */ /* 0x080fe20000000007 */
[----:B------:R-:W-:Y:S01]  /*00f0*/  SHF.L.U32 R0, R0, 0x17, RZ ;  /* 0x0000001700007819 */ /* 0x000fe200000006ff */
[----:B------:R-:W-:Y:S01]  /*0100*/  FADD R2, -R2, 1.4426950216293334961 ;  /* 0x3fb8aa3b02027421 */ /* 0x000fe20000000100 */
[----:B------:R-:W-:Y:S01]  /*0110*/  FFMA R6, R6, R7, 0.041666727513074874878 ;  /* 0x3d2aaabb06067423 */ /* 0x000fe20000000007 */
[----:B------:R-:W-:Y:S01]  /*0120*/  FFMA R4, R4, R5, -0.5707963109016418457 ;  /* 0xbf121fb504047423 */ /* 0x000fe20000000005 */
[----:B------:R-:W2:Y:S01]  /*0130*/  LDCU UR5, c[0x0][0x2fc] ;  /* 0x00005f80ff0577ac */ /* 0x000ea20008000800 */
[----:B------:R-:W-:Y:S01]  /*0140*/  FADD R2, R2, 1.925963033500011079e-08 ;  /* 0x32a5706002027421 */ /* 0x000fe20000000000 */
[----:B------:R-:W-:Y:S01]  /*0150*/  FFMA R6, R6, R7, -0.4999999701976776123 ;  /* 0xbeffffff06067423 */ /* 0x000fe20000000007 */
[----:B------:R-:W-:-:S02]  /*0160*/  FADD R4, RZ, -R4 ;  /* 0x80000004ff047221 */ /* 0x000fc40000000000 */
[----:B------:R-:W3:Y:S01]  /*0170*/  MUFU.EX2 R3, R2 ;  /* 0x0000000200037308 */ /* 0x000ee20000000800 */
[----:B------:R-:W-:Y:S01]  /*0180*/  FFMA R6, R6, R7, 1 ;  /* 0x3f80000006067423 */ /* 0x000fe20000000007 */
[----:B-1----:R-:W-:Y:S01]  /*0190*/  MOV R5, UR7 ;  /* 0x0000000700057c02 */ /* 0x002fe20008000f00 */
[----:B---3--:R-:W-:-:S04]  /*01a0*/  FMUL R3, R0, R3 ;  /* 0x0000000300037220 */ /* 0x008fc80000400000 */
[C---:B------:R-:W-:Y:S01]  /*01b0*/  FMUL R4, R3.reuse, R4 ;  /* 0x0000000403047220 */ /* 0x040fe20000400000 */
[C---:B------:R-:W-:Y:S01]  /*01c0*/  FMUL R6, R3.reuse, R6 ;  /* 0x0000000603067220 */ /* 0x040fe20000400000 */
[C---:B------:R-:W-:Y:S01]  /*01d0*/  FMUL R0, R3.reuse, 0.540302276611328125 ;  /* 0x3f0a514003007820 */ /* 0x040fe20000400000 */
[----:B------:R-:W-:Y:S01]  /*01e0*/  FMUL R2, R3, 0.84147101640701293945 ;  /* 0x3f576aa503027820 */ /* 0x000fe20000400000 */
[----:B------:R1:W-:Y:S01]  /*01f0*/  F2F.F64.F32 R8, R4 ;  /* 0x0000000400087310 */ /* 0x0003e20000201800 */
[----:B------:R-:W-:-:S04]  /*0200*/  MOV R3, 0x0 ;  /* 0x0000000000037802 */ /* 0x000fc80000000f00 */
[----:B------:R3:W4:Y:S03]  /*0210*/  LDC.64 R16, c[0x4][R3] ;  /* 0x0100000003107b82 */ /* 0x0007260000000a00 */
[----:B------:R0:W5:Y:S01]  /*0220*/  F2F.F64.F32 R10, R6 ;  /* 0x00000006000a7310 */ /* 0x0001620000201800 */
[----:B-1----:R-:W-:-:S07]  /*0230*/  MOV R4, UR6 ;  /* 0x0000000600047c02 */ /* 0x002fce0008000f00 */
[----:B------:R-:W-:Y:S01]  /*0240*/  F2F.F64.F32 R12, R0 ;  /* 0x00000000000c7310 */ /* 0x000fe20000201800 */
[----:B0-----:R-:W-:-:S04]  /*0250*/  IADD3 R6, P0, PT, R1, UR4, RZ ;  /* 0x0000000401067c10 */ /* 0x001fc8000ff1e0ff */
[----:B--2---:R-:W-:Y:S01]  /*0260*/  IADD3.X R7, PT, PT, RZ, UR5, RZ, P0, !PT ;  /* 0x00000005ff077c10 */ /* 0x004fe200087fe4ff */
[----:B-----5:R3:W-:Y:S02]  /*0270*/  STL.128 [R1], R8 ;  /* 0x0000000801007387 */ /* 0x0207e40000100c00 */
[----:B------:R-:W0:Y:S02]  /*0280*/  F2F.F64.F32 R14, R2 ;  /* 0x00000002000e7310 */ /* 0x000e240000201800 */
[----:B0-----:R3:W-:Y:S04]  /*0290*/  STL.128 [R1+0x10], R12 ;  /* 0x0000100c01007387 */ /* 0x0017e80000100c00 */
[----:B------:R-:W-:-:S07]  /*02a0*/  LEPC R20, `(.L_x_0) ;  /* 0x000000001014794e */ /* 0x000fce0000000000 */
[----:B---34-:R-:W-:Y:S05]  /*02b0*/  CALL.ABS.NOINC R16 ;  /* 0x0000000010007343 */ /* 0x018fea0003c00000 */
.L_x_0:
[----:B------:R-:W-:Y:S05]  /*02c0*/  EXIT ;  /* 0x000000000000794d */ /* 0x000fea0003800000 */
.L_x_1:
[----:B------:R-:W-:-:S00]  /*02d0*/  BRA `(.L_x_1) ;  /* 0xfffffffc00fc7947 */ /* 0x000fc0000383ffff */
[----:B------:R-:W-:-:S00]  /*02e0*/  NOP ;  /* 0x0000000000007918 */ /* 0x000fc00000000000 */
        /* <DEDUP_REMOVED lines=9> */
.L_x_2:


//--------------------- .nv.global.init           --------------------------
	.section	.nv.global.init,"aw",@progbits
.nv.global.init:
	.type		$str,@object
	.size		$str,(.L_28 - $str)
$str:
        /*0000*/ 	.byte	0x74, 0x68, 0x72, 0x75, 0x73, 0x74, 0x3a, 0x20, 0x25, 0x66, 0x2c, 0x25, 0x66, 0x2c, 0x20, 0x63
        /*0010*/ 	.byte	0x75, 0x43, 0x6f, 0x6d, 0x70, 0x6c, 0x65, 0x78, 0x3a, 0x20, 0x25, 0x66, 0x2c, 0x25, 0x66, 0x0a
        /*0020*/ 	.byte	0x00
.L_28:


//--------------------- .nv.shared.reserved.0     --------------------------
	.section	.nv.shared.reserved.0,"aw",@nobits
	.weak		__nv_reservedSMEM_offset_0_alias
	.size		__nv_reservedSMEM_offset_0_alias, 0, 64
	.other		__nv_reservedSMEM_offset_0_alias,@"STO_CUDA_RESERVED_SHARED STV_DEFAULT"
__nv_reservedSMEM_offset_0_alias:
	.zero		0
	.zero		64


//--------------------- .nv.global                --------------------------
	.section	.nv.global,"aw",@nobits
.nv.global:
	.type		_ZN34_INTERNAL_9f75ef28_4_k_cu_7c352de64cuda3std3__48in_placeE,@object
	.size		_ZN34_INTERNAL_9f75ef28_4_k_cu_7c352de64cuda3std3__48in_placeE,(_ZN34_INTERNAL_9f75ef28_4_k_cu_7c352de64cuda3std6ranges3__45__cpo8distanceE - _ZN34_INTERNAL_9f75ef28_4_k_cu_7c352de64cuda3std3__48in_placeE)
_ZN34_INTERNAL_9f75ef28_4_k_cu_7c352de64cuda3std3__48in_placeE:
	.zero		1
	.type		_ZN34_INTERNAL_9f75ef28_4_k_cu_7c352de64cuda3std6ranges3__45__cpo8distanceE,@object
	.size		_ZN34_INTERNAL_9f75ef28_4_k_cu_7c352de64cuda3std6ranges3__45__cpo8distanceE,(_ZN34_INTERNAL_9f75ef28_4_k_cu_7c352de64cuda3std3__45__cpo6cbeginE - _ZN34_INTERNAL_9f75ef28_4_k_cu_7c352de64cuda3std6ranges3__45__cpo8distanceE)
_ZN34_INTERNAL_9f75ef28_4_k_cu_7c352de64cuda3std6ranges3__45__cpo8distanceE:
	.zero		1
	.type		_ZN34_INTERNAL_9f75ef28_4_k_cu_7c352de64cuda3std3__45__cpo6cbeginE,@object
	.size		_ZN34_INTERNAL_9f75ef28_4_k_cu_7c352de64cuda3std3__45__cpo6cbeginE,(_ZN34_INTERNAL_9f75ef28_4_k_cu_7c352de64cuda3std6ranges3__45__cpo7advanceE - _ZN34_INTERNAL_9f75ef28_4_k_cu_7c352de64cuda3std3__45__cpo6cbeginE)
_ZN34_INTERNAL_9f75ef28_4_k_cu_7c352de64cuda3std3__45__cpo6cbeginE:
	.zero		1
	.type		_ZN34_INTERNAL_9f75ef28_4_k_cu_7c352de64cuda3std6ranges3__45__cpo7advanceE,@object
	.size		_ZN34_INTERNAL_9f75ef28_4_k_cu_7c352de64cuda3std6ranges3__45__cpo7advanceE,(_ZN34_INTERNAL_9f75ef28_4_k_cu_7c352de64cuda3std3__45__cpo7crbeginE - _ZN34_INTERNAL_9f75ef28_4_k_cu_7c352de64cuda3std6ranges3__45__cpo7advanceE)
_ZN34_INTERNAL_9f75ef28_4_k_cu_7c352de64cuda3std6ranges3__45__cpo7advanceE:
	.zero		1
	.type		_ZN34_INTERNAL_9f75ef28_4_k_cu_7c352de64cuda3std3__45__cpo7crbeginE,@object
	.size		_ZN34_INTERNAL_9f75ef28_4_k_cu_7c352de64cuda3std3__45__cpo7crbeginE,(_ZN34_INTERNAL_9f75ef28_4_k_cu_7c352de64cuda3std6ranges3__45__cpo4dataE - _ZN34_INTERNAL_9f75ef28_4_k_cu_7c352de64cuda3std3__45__cpo7crbeginE)
_ZN34_INTERNAL_9f75ef28_4_k_cu_7c352de64cuda3std3__45__cpo7crbeginE:
	.zero		1
	.type		_ZN34_INTERNAL_9f75ef28_4_k_cu_7c352de64cuda3std6ranges3__45__cpo4dataE,@object
	.size		_ZN34_INTERNAL_9f75ef28_4_k_cu_7c352de64cuda3std6ranges3__45__cpo4dataE,(_ZN34_INTERNAL_9f75ef28_4_k_cu_7c352de64cuda3std6ranges3__45__cpo5beginE - _ZN34_INTERNAL_9f75ef28_4_k_cu_7c352de64cuda3std6ranges3__45__cpo4dataE)
_ZN34_INTERNAL_9f75ef28_4_k_cu_7c352de64cuda3std6ranges3__45__cpo4dataE:
	.zero		1
	.type		_ZN34_INTERNAL_9f75ef28_4_k_cu_7c352de64cuda3std6ranges3__45__cpo5beginE,@object
	.size		_ZN34_INTERNAL_9f75ef28_4_k_cu_7c352de64cuda3std6ranges3__45__cpo5beginE,(_ZN34_INTERNAL_9f75ef28_4_k_cu_7c352de64cuda3std3__436_GLOBAL__N__9f75ef28_4_k_cu_7c352de66ignoreE - _ZN34_INTERNAL_9f75ef28_4_k_cu_7c352de64cuda3std6ranges3__45__cpo5beginE)
_ZN34_INTERNAL_9f75ef28_4_k_cu_7c352de64cuda3std6ranges3__45__cpo5beginE:
	.zero		1
	.type		_ZN34_INTERNAL_9f75ef28_4_k_cu_7c352de64cuda3std3__436_GLOBAL__N__9f75ef28_4_k_cu_7c352de66ignoreE,@object
	.size		_ZN34_INTERNAL_9f75ef28_4_k_cu_7c352de64cuda3std3__436_GLOBAL__N__9f75ef28_4_k_cu_7c352de66ignoreE,(_ZN34_INTERNAL_9f75ef28_4_k_cu_7c352de64cuda3std6ranges3__45__cpo4sizeE - _ZN34_INTERNAL_9f75ef28_4_k_cu_7c352de64cuda3std3__436_GLOBAL__N__9f75ef28_4_k_cu_7c352de66ignoreE)
_ZN34_INTERNAL_9f75ef28_4_k_cu_7c352de64cuda3std3__436_GLOBAL__N__9f75ef28_4_k_cu_7c352de66ignoreE:
	.zero		1
	.type		_ZN34_INTERNAL_9f75ef28_4_k_cu_7c352de64cuda3std6ranges3__45__cpo4sizeE,@object
	.size		_ZN34_INTERNAL_9f75ef28_4_k_cu_7c352de64cuda3std6ranges3__45__cpo4sizeE,(_ZN34_INTERNAL_9f75ef28_4_k_cu_7c352de64cuda3std3__45__cpo5beginE - _ZN34_INTERNAL_9f75ef28_4_k_cu_7c352de64cuda3std6ranges3__45__cpo4sizeE)
_ZN34_INTERNAL_9f75ef28_4_k_cu_7c352de64cuda3std6ranges3__45__cpo4sizeE:
	.zero		1
	.type		_ZN34_INTERNAL_9f75ef28_4_k_cu_7c352de64cuda3std3__45__cpo5beginE,@object
	.size		_ZN34_INTERNAL_9f75ef28_4_k_cu_7c352de64cuda3std3__45__cpo5beginE,(_ZN34_INTERNAL_9f75ef28_4_k_cu_7c352de64cuda3std6ranges3__45__cpo6cbeginE - _ZN34_INTERNAL_9f75ef28_4_k_cu_7c352de64cuda3std3__45__cpo5beginE)
_ZN34_INTERNAL_9f75ef28_4_k_cu_7c352de64cuda3std3__45__cpo5beginE:
	.zero		1
	.type		_ZN34_INTERNAL_9f75ef28_4_k_cu_7c352de64cuda3std6ranges3__45__cpo6cbeginE,@object
	.size		_ZN34_INTERNAL_9f75ef28_4_k_cu_7c352de64cuda3std6ranges3__45__cpo6cbeginE,(_ZN34_INTERNAL_9f75ef28_4_k_cu_7c352de64cuda3std3__45__cpo6rbeginE - _ZN34_INTERNAL_9f75ef28_4_k_cu_7c352de64cuda3std6ranges3__45__cpo6cbeginE)
_ZN34_INTERNAL_9f75ef28_4_k_cu_7c352de64cuda3std6ranges3__45__cpo6cbeginE:
	.zero		1
	.type		_ZN34_INTERNAL_9f75ef28_4_k_cu_7c352de64cuda3std3__45__cpo6rbeginE,@object
	.size		_ZN34_INTERNAL_9f75ef28_4_k_cu_7c352de64cuda3std3__45__cpo6rbeginE,(_ZN34_INTERNAL_9f75ef28_4_k_cu_7c352de64cuda3std6ranges3__45__cpo4nextE - _ZN34_INTERNAL_9f75ef28_4_k_cu_7c352de64cuda3std3__45__cpo6rbeginE)
_ZN34_INTERNAL_9f75ef28_4_k_cu_7c352de64cuda3std3__45__cpo6rbeginE:
	.zero		1
	.type		_ZN34_INTERNAL_9f75ef28_4_k_cu_7c352de64cuda3std6ranges3__45__cpo4nextE,@object
	.size		_ZN34_INTERNAL_9f75ef28_4_k_cu_7c352de64cuda3std6ranges3__45__cpo4nextE,(_ZN34_INTERNAL_9f75ef28_4_k_cu_7c352de64cuda3std6ranges3__45__cpo4swapE - _ZN34_INTERNAL_9f75ef28_4_k_cu_7c352de64cuda3std6ranges3__45__cpo4nextE)
_ZN34_INTERNAL_9f75ef28_4_k_cu_7c352de64cuda3std6ranges3__45__cpo4nextE:
	.zero		1
	.type		_ZN34_INTERNAL_9f75ef28_4_k_cu_7c352de64cuda3std6ranges3__45__cpo4swapE,@object
	.size		_ZN34_INTERNAL_9f75ef28_4_k_cu_7c352de64cuda3std6ranges3__45__cpo4swapE,(_ZN34_INTERNAL_9f75ef28_4_k_cu_7c352de64cuda3std3__420unreachable_sentinelE - _ZN34_INTERNAL_9f75ef28_4_k_cu_7c352de64cuda3std6ranges3__45__cpo4swapE)
_ZN34_INTERNAL_9f75ef28_4_k_cu_7c352de64cuda3std6ranges3__45__cpo4swapE:
	.zero		1
	.type		_ZN34_INTERNAL_9f75ef28_4_k_cu_7c352de64cuda3std3__420unreachable_sentinelE,@object
	.size		_ZN34_INTERNAL_9f75ef28_4_k_cu_7c352de64cuda3std3__420unreachable_sentinelE,(_ZN34_INTERNAL_9f75ef28_4_k_cu_7c352de66thrust24THRUST_300001_SM_1000_NS6system6detail10sequential3seqE - _ZN34_INTERNAL_9f75ef28_4_k_cu_7c352de64cuda3std3__420unreachable_sentinelE)
_ZN34_INTERNAL_9f75ef28_4_k_cu_7c352de64cuda3std3__420unreachable_sentinelE:
	.zero		1
	.type		_ZN34_INTERNAL_9f75ef28_4_k_cu_7c352de66thrust24THRUST_300001_SM_1000_NS6system6detail10sequential3seqE,@object
	.size		_ZN34_INTERNAL_9f75ef28_4_k_cu_7c352de66thrust24THRUST_300001_SM_1000_NS6system6detail10sequential3seqE,(_ZN34_INTERNAL_9f75ef28_4_k_cu_7c352de64cuda3std3__45__cpo4cendE - _ZN34_INTERNAL_9f75ef28_4_k_cu_7c352de66thrust24THRUST_300001_SM_1000_NS6system6detail10sequential3seqE)
_ZN34_INTERNAL_9f75ef28_4_k_cu_7c352de66thrust24THRUST_300001_SM_1000_NS6system6detail10sequential3seqE:
	.zero		1
	.type		_ZN34_INTERNAL_9f75ef28_4_k_cu_7c352de64cuda3std3__45__cpo4cendE,@object
	.size		_ZN34_INTERNAL_9f75ef28_4_k_cu_7c352de64cuda3std3__45__cpo4cendE,(_ZN34_INTERNAL_9f75ef28_4_k_cu_7c352de64cuda3std6ranges3__45__cpo9iter_swapE - _ZN34_INTERNAL_9f75ef28_4_k_cu_7c352de64cuda3std3__45__cpo4cendE)
_ZN34_INTERNAL_9f75ef28_4_k_cu_7c352de64cuda3std3__45__cpo4cendE:
	.zero		1
	.type		_ZN34_INTERNAL_9f75ef28_4_k_cu_7c352de64cuda3std6ranges3__45__cpo9iter_swapE,@object
	.size		_ZN34_INTERNAL_9f75ef28_4_k_cu_7c352de64cuda3std6ranges3__45__cpo9iter_swapE,(_ZN34_INTERNAL_9f75ef28_4_k_cu_7c352de64cuda3std3__45__cpo5crendE - _ZN34_INTERNAL_9f75ef28_4_k_cu_7c352de64cuda3std6ranges3__45__cpo9iter_swapE)
_ZN34_INTERNAL_9f75ef28_4_k_cu_7c352de64cuda3std6ranges3__45__cpo9iter_swapE:
	.zero		1
	.type		_ZN34_INTERNAL_9f75ef28_4_k_cu_7c352de64cuda3std3__45__cpo5crendE,@object
	.size		_ZN34_INTERNAL_9f75ef28_4_k_cu_7c352de64cuda3std3__45__cpo5crendE,(_ZN34_INTERNAL_9f75ef28_4_k_cu_7c352de64cuda3std6ranges3__45__cpo5cdataE - _ZN34_INTERNAL_9f75ef28_4_k_cu_7c352de64cuda3std3__45__cpo5crendE)
_ZN34_INTERNAL_9f75ef28_4_k_cu_7c352de64cuda3std3__45__cpo5crendE:
	.zero		1
	.type		_ZN34_INTERNAL_9f75ef28_4_k_cu_7c352de64cuda3std6ranges3__45__cpo5cdataE,@object
	.size		_ZN34_INTERNAL_9f75ef28_4_k_cu_7c352de64cuda3std6ranges3__45__cpo5cdataE,(_ZN34_INTERNAL_9f75ef28_4_k_cu_7c352de64cuda3std6ranges3__45__cpo3endE - _ZN34_INTERNAL_9f75ef28_4_k_cu_7c352de64cuda3std6ranges3__45__cpo5cdataE)
_ZN34_INTERNAL_9f75ef28_4_k_cu_7c352de64cuda3std6ranges3__45__cpo5cdataE:
	.zero		1
	.type		_ZN34_INTERNAL_9f75ef28_4_k_cu_7c352de64cuda3std6ranges3__45__cpo3endE,@object
	.size		_ZN34_INTERNAL_9f75ef28_4_k_cu_7c352de64cuda3std6ranges3__45__cpo3endE,(_ZN34_INTERNAL_9f75ef28_4_k_cu_7c352de64cuda3std3__419piecewise_constructE - _ZN34_INTERNAL_9f75ef28_4_k_cu_7c352de64cuda3std6ranges3__45__cpo3endE)
_ZN34_INTERNAL_9f75ef28_4_k_cu_7c352de64cuda3std6ranges3__45__cpo3endE:
	.zero		1
	.type		_ZN34_INTERNAL_9f75ef28_4_k_cu_7c352de64cuda3std3__419piecewise_constructE,@object
	.size		_ZN34_INTERNAL_9f75ef28_4_k_cu_7c352de64cuda3std3__419piecewise_constructE,(_ZN34_INTERNAL_9f75ef28_4_k_cu_7c352de64cuda3std6ranges3__45__cpo5ssizeE - _ZN34_INTERNAL_9f75ef28_4_k_cu_7c352de64cuda3std3__419piecewise_constructE)
_ZN34_INTERNAL_9f75ef28_4_k_cu_7c352de64cuda3std3__419piecewise_constructE:
	.zero		1
	.type		_ZN34_INTERNAL_9f75ef28_4_k_cu_7c352de64cuda3std6ranges3__45__cpo5ssizeE,@object
	.size		_ZN34_INTERNAL_9f75ef28_4_k_cu_7c352de64cuda3std6ranges3__45__cpo5ssizeE,(_ZN34_INTERNAL_9f75ef28_4_k_cu_7c352de64cuda3std3__45__cpo3endE - _ZN34_INTERNAL_9f75ef28_4_k_cu_7c352de64cuda3std6ranges3__45__cpo5ssizeE)
_ZN34_INTERNAL_9f75ef28_4_k_cu_7c352de64cuda3std6ranges3__45__cpo5ssizeE:
	.zero		1
	.type		_ZN34_INTERNAL_9f75ef28_4_k_cu_7c352de64cuda3std3__45__cpo3endE,@object
	.size		_ZN34_INTERNAL_9f75ef28_4_k_cu_7c352de64cuda3std3__45__cpo3endE,(_ZN34_INTERNAL_9f75ef28_4_k_cu_7c352de64cuda3std6ranges3__45__cpo4cendE - _ZN34_INTERNAL_9f75ef28_4_k_cu_7c352de64cuda3std3__45__cpo3endE)
_ZN34_INTERNAL_9f75ef28_4_k_cu_7c352de64cuda3std3__45__cpo3endE:
	.zero		1
	.type		_ZN34_INTERNAL_9f75ef28_4_k_cu_7c352de64cuda3std6ranges3__45__cpo4cendE,@object
	.size		_ZN34_INTERNAL_9f75ef28_4_k_cu_7c352de64cuda3std6ranges3__45__cpo4cendE,(_ZN34_INTERNAL_9f75ef28_4_k_cu_7c352de64cuda3std3__45__cpo4rendE - _ZN34_INTERNAL_9f75ef28_4_k_cu_7c352de64cuda3std6ranges3__45__cpo4cendE)
_ZN34_INTERNAL_9f75ef28_4_k_cu_7c352de64cuda3std6ranges3__45__cpo4cendE:
	.zero		1
	.type		_ZN34_INTERNAL_9f75ef28_4_k_cu_7c352de64cuda3std3__45__cpo4rendE,@object
	.size		_ZN34_INTERNAL_9f75ef28_4_k_cu_7c352de64cuda3std3__45__cpo4rendE,(_ZN34_INTERNAL_9f75ef28_4_k_cu_7c352de64cuda3std6ranges3__45__cpo4prevE - _ZN34_INTERNAL_9f75ef28_4_k_cu_7c352de64cuda3std3__45__cpo4rendE)
_ZN34_INTERNAL_9f75ef28_4_k_cu_7c352de64cuda3std3__45__cpo4rendE:
	.zero		1
	.type		_ZN34_INTERNAL_9f75ef28_4_k_cu_7c352de64cuda3std6ranges3__45__cpo4prevE,@object
	.size		_ZN34_INTERNAL_9f75ef28_4_k_cu_7c352de64cuda3std6ranges3__45__cpo4prevE,(_ZN34_INTERNAL_9f75ef28_4_k_cu_7c352de64cuda3std6ranges3__45__cpo9iter_moveE - _ZN34_INTERNAL_9f75ef28_4_k_cu_7c352de64cuda3std6ranges3__45__cpo4prevE)
_ZN34_INTERNAL_9f75ef28_4_k_cu_7c352de64cuda3std6ranges3__45__cpo4prevE:
	.zero		1
	.type		_ZN34_INTERNAL_9f75ef28_4_k_cu_7c352de64cuda3std6ranges3__45__cpo9iter_moveE,@object
	.size		_ZN34_INTERNAL_9f75ef28_4_k_cu_7c352de64cuda3std6ranges3__45__cpo9iter_moveE,(.L_13 - _ZN34_INTERNAL_9f75ef28_4_k_cu_7c352de64cuda3std6ranges3__45__cpo9iter_moveE)
_ZN34_INTERNAL_9f75ef28_4_k_cu_7c352de64cuda3std6ranges3__45__cpo9iter_moveE:
	.zero		1
.L_13:


//--------------------- .nv.constant0._Z4demov    --------------------------
	.section	.nv.constant0._Z4demov,"a",@progbits
	.sectionflags	@""
	.align	4
.nv.constant0._Z4demov:
	.zero		896


//--------------------- SYMBOLS --------------------------

	.type		.nv.reservedSmem.offset0,@object
	.size		.nv.reservedSmem.offset0,0x4
	.type		vprintf,@function
